//
// Generated by NVIDIA NVVM Compiler
//
// Compiler Build ID: CL-36424714
// Cuda compilation tools, release 13.0, V13.0.88
// Based on NVVM 20.0.0
//

.version 9.0
.target sm_100
.address_size 64

	// .globl	sigmoid32
.func  (.param .b64 func_retval0) __internal_accurate_pow
(
	.param .b64 __internal_accurate_pow_param_0
)
;

.visible .entry sigmoid32(
	.param .u64 .ptr .align 1 sigmoid32_param_0,
	.param .u32 sigmoid32_param_1
)
{
	.reg .pred 	%p<10>;
	.reg .b32 	%r<12>;
	.reg .b64 	%rd<8>;
	.reg .b64 	%fd<24>;

	ld.param.u64 	%rd2, [sigmoid32_param_0];
	ld.param.u32 	%r3, [sigmoid32_param_1];
	mov.u32 	%r1, %tid.x;
	setp.ge.s32 	%p1, %r1, %r3;
	@%p1 bra 	$L__BB0_7;
	cvta.to.global.u64 	%rd3, %rd2;
	mul.wide.u32 	%rd4, %r1, 8;
	add.s64 	%rd1, %rd3, %rd4;
	ld.global.f64 	%fd1, [%rd1];
	neg.f64 	%fd7, %fd1;
	mov.f64 	%fd8, 0d4005BF0A8B145769;
	{
	.reg .b32 %temp; 
	mov.b64 	{%temp, %r4}, %fd8;
	}
	{
	.reg .b32 %temp; 
	mov.b64 	{%temp, %r2}, %fd7;
	}
	shr.u32 	%r5, %r2, 20;
	and.b32  	%r6, %r5, 2047;
	add.s32 	%r7, %r6, -1012;
	mov.b64 	%rd5, %fd7;
	shl.b64 	%rd6, %rd5, %r7;
	setp.eq.s64 	%p2, %rd6, -9223372036854775808;
	{ // callseq 0, 0
	.param .b64 param0;
	st.param.f64 	[param0], %fd7;
	.param .b64 retval0;
	call.uni (retval0), 
	__internal_accurate_pow, 
	(
	param0
	);
	ld.param.f64 	%fd9, [retval0];
	} // callseq 0
	setp.lt.s32 	%p3, %r4, 0;
	neg.f64 	%fd11, %fd9;
	selp.f64 	%fd12, %fd11, %fd9, %p2;
	selp.f64 	%fd13, %fd12, %fd9, %p3;
	cvt.rzi.f64.f64 	%fd14, %fd7;
	setp.neu.f64 	%p4, %fd14, %fd7;
	selp.f64 	%fd16, 0dFFF8000000000000, %fd13, %p4;
	selp.f64 	%fd23, %fd16, %fd13, %p3;
	sub.f64 	%fd17, %fd8, %fd1;
	{
	.reg .b32 %temp; 
	mov.b64 	{%temp, %r8}, %fd17;
	}
	and.b32  	%r9, %r8, 2146435072;
	setp.ne.s32 	%p5, %r9, 2146435072;
	@%p5 bra 	$L__BB0_6;
	setp.num.f64 	%p6, %fd1, %fd1;
	@%p6 bra 	$L__BB0_4;
	mov.f64 	%fd19, 0d4005BF0A8B145769;
	add.rn.f64 	%fd23, %fd19, %fd7;
	bra.uni 	$L__BB0_6;
$L__BB0_4:
	abs.f64 	%fd18, %fd1;
	setp.neu.f64 	%p7, %fd18, 0d7FF0000000000000;
	@%p7 bra 	$L__BB0_6;
	setp.lt.s32 	%p8, %r2, 0;
	selp.b32 	%r10, 0, 2146435072, %p8;
	mov.b32 	%r11, 0;
	mov.b64 	%fd23, {%r11, %r10};
$L__BB0_6:
	setp.eq.f64 	%p9, %fd1, 0d0000000000000000;
	add.f64 	%fd20, %fd23, 0d3FF0000000000000;
	rcp.rn.f64 	%fd21, %fd20;
	selp.f64 	%fd22, 0d3FE0000000000000, %fd21, %p9;
	st.global.f64 	[%rd1], %fd22;
$L__BB0_7:
	ret;

}
.func  (.param .b64 func_retval0) __internal_accurate_pow(
	.param .b64 __internal_accurate_pow_param_0
)
{
	.reg .pred 	%p<8>;
	.reg .b32 	%r<46>;
	.reg .b32 	%f<3>;
	.reg .b64 	%fd<109>;

	ld.param.f64 	%fd10, [__internal_accurate_pow_param_0];
	mov.f64 	%fd11, 0d4005BF0A8B145769;
	{
	.reg .b32 %temp; 
	mov.b64 	{%temp, %r8}, %fd11;
	}
	{
	.reg .b32 %temp; 
	mov.b64 	{%r9, %temp}, %fd11;
	}
	shr.u32 	%r10, %r8, 20;
	setp.lt.u32 	%p1, %r8, 1048576;
	mov.f64 	%fd12, 0d4365BF0A8B145769;
	{
	.reg .b32 %temp; 
	mov.b64 	{%temp, %r11}, %fd12;
	}
	{
	.reg .b32 %temp; 
	mov.b64 	{%r12, %temp}, %fd12;
	}
	shr.u32 	%r13, %r11, 20;
	add.s32 	%r14, %r13, -54;
	selp.b32 	%r15, %r12, %r9, %p1;
	selp.b32 	%r16, %r11, %r8, %p1;
	selp.b32 	%r1, %r14, %r10, %p1;
	add.s32 	%r45, %r1, -1023;
	and.b32  	%r17, %r16, -2146435073;
	or.b32  	%r18, %r17, 1072693248;
	mov.b64 	%fd107, {%r15, %r18};
	setp.lt.u32 	%p2, %r18, 1073127583;
	@%p2 bra 	$L__BB1_2;
	{
	.reg .b32 %temp; 
	mov.b64 	{%r19, %temp}, %fd107;
	}
	{
	.reg .b32 %temp; 
	mov.b64 	{%temp, %r20}, %fd107;
	}
	add.s32 	%r21, %r20, -1048576;
	mov.b64 	%fd107, {%r19, %r21};
	add.s32 	%r45, %r1, -1022;
$L__BB1_2:
	add.f64 	%fd13, %fd107, 0dBFF0000000000000;
	add.f64 	%fd14, %fd107, 0d3FF0000000000000;
	rcp.approx.ftz.f64 	%fd15, %fd14;
	neg.f64 	%fd16, %fd14;
	fma.rn.f64 	%fd17, %fd16, %fd15, 0d3FF0000000000000;
	fma.rn.f64 	%fd18, %fd17, %fd17, %fd17;
	fma.rn.f64 	%fd19, %fd18, %fd15, %fd15;
	mul.f64 	%fd20, %fd13, %fd19;
	fma.rn.f64 	%fd21, %fd13, %fd19, %fd20;
	mul.f64 	%fd22, %fd21, %fd21;
	fma.rn.f64 	%fd23, %fd22, 0d3EB0F5FF7D2CAFE2, 0d3ED0F5D241AD3B5A;
	fma.rn.f64 	%fd24, %fd23, %fd22, 0d3EF3B20A75488A3F;
	fma.rn.f64 	%fd25, %fd24, %fd22, 0d3F1745CDE4FAECD5;
	fma.rn.f64 	%fd26, %fd25, %fd22, 0d3F3C71C7258A578B;
	fma.rn.f64 	%fd27, %fd26, %fd22, 0d3F6249249242B910;
	fma.rn.f64 	%fd28, %fd27, %fd22, 0d3F89999999999DFB;
	sub.f64 	%fd29, %fd13, %fd21;
	add.f64 	%fd30, %fd29, %fd29;
	neg.f64 	%fd31, %fd21;
	fma.rn.f64 	%fd32, %fd31, %fd13, %fd30;
	mul.f64 	%fd33, %fd19, %fd32;
	fma.rn.f64 	%fd34, %fd22, %fd28, 0d3FB5555555555555;
	mov.f64 	%fd35, 0d3FB5555555555555;
	sub.f64 	%fd36, %fd35, %fd34;
	fma.rn.f64 	%fd37, %fd22, %fd28, %fd36;
	add.f64 	%fd38, %fd37, 0dBC46A4CB00B9E7B0;
	add.f64 	%fd39, %fd34, %fd38;
	sub.f64 	%fd40, %fd34, %fd39;
	add.f64 	%fd41, %fd38, %fd40;
	mul.rn.f64 	%fd42, %fd21, %fd21;
	neg.f64 	%fd43, %fd42;
	fma.rn.f64 	%fd44, %fd21, %fd21, %fd43;
	{
	.reg .b32 %temp; 
	mov.b64 	{%r22, %temp}, %fd33;
	}
	{
	.reg .b32 %temp; 
	mov.b64 	{%temp, %r23}, %fd33;
	}
	add.s32 	%r24, %r23, 1048576;
	mov.b64 	%fd45, {%r22, %r24};
	fma.rn.f64 	%fd46, %fd21, %fd45, %fd44;
	mul.rn.f64 	%fd47, %fd42, %fd21;
	neg.f64 	%fd48, %fd47;
	fma.rn.f64 	%fd49, %fd42, %fd21, %fd48;
	fma.rn.f64 	%fd50, %fd42, %fd33, %fd49;
	fma.rn.f64 	%fd51, %fd46, %fd21, %fd50;
	mul.rn.f64 	%fd52, %fd39, %fd47;
	neg.f64 	%fd53, %fd52;
	fma.rn.f64 	%fd54, %fd39, %fd47, %fd53;
	fma.rn.f64 	%fd55, %fd39, %fd51, %fd54;
	fma.rn.f64 	%fd56, %fd41, %fd47, %fd55;
	add.f64 	%fd57, %fd52, %fd56;
	sub.f64 	%fd58, %fd52, %fd57;
	add.f64 	%fd59, %fd56, %fd58;
	add.f64 	%fd60, %fd21, %fd57;
	sub.f64 	%fd61, %fd21, %fd60;
	add.f64 	%fd62, %fd57, %fd61;
	add.f64 	%fd63, %fd59, %fd62;
	add.f64 	%fd64, %fd33, %fd63;
	add.f64 	%fd65, %fd60, %fd64;
	sub.f64 	%fd66, %fd60, %fd65;
	add.f64 	%fd67, %fd64, %fd66;
	xor.b32  	%r25, %r45, -2147483648;
	mov.b32 	%r26, 1127219200;
	mov.b64 	%fd68, {%r25, %r26};
	mov.b32 	%r27, -2147483648;
	mov.b64 	%fd69, {%r27, %r26};
	sub.f64 	%fd70, %fd68, %fd69;
	fma.rn.f64 	%fd71, %fd70, 0d3FE62E42FEFA39EF, %fd65;
	fma.rn.f64 	%fd72, %fd70, 0dBFE62E42FEFA39EF, %fd71;
	sub.f64 	%fd73, %fd72, %fd65;
	sub.f64 	%fd74, %fd67, %fd73;
	fma.rn.f64 	%fd75, %fd70, 0d3C7ABC9E3B39803F, %fd74;
	add.f64 	%fd76, %fd71, %fd75;
	sub.f64 	%fd77, %fd71, %fd76;
	add.f64 	%fd78, %fd75, %fd77;
	{
	.reg .b32 %temp; 
	mov.b64 	{%temp, %r28}, %fd10;
	}
	{
	.reg .b32 %temp; 
	mov.b64 	{%r29, %temp}, %fd10;
	}
	shl.b32 	%r30, %r28, 1;
	setp.gt.u32 	%p3, %r30, -33554433;
	and.b32  	%r31, %r28, -15728641;
	selp.b32 	%r32, %r31, %r28, %p3;
	mov.b64 	%fd79, {%r29, %r32};
	mul.rn.f64 	%fd80, %fd76, %fd79;
	neg.f64 	%fd81, %fd80;
	fma.rn.f64 	%fd82, %fd76, %fd79, %fd81;
	fma.rn.f64 	%fd83, %fd78, %fd79, %fd82;
	add.f64 	%fd4, %fd80, %fd83;
	sub.f64 	%fd84, %fd80, %fd4;
	add.f64 	%fd5, %fd83, %fd84;
	fma.rn.f64 	%fd85, %fd4, 0d3FF71547652B82FE, 0d4338000000000000;
	{
	.reg .b32 %temp; 
	mov.b64 	{%r5, %temp}, %fd85;
	}
	mov.f64 	%fd86, 0dC338000000000000;
	add.rn.f64 	%fd87, %fd85, %fd86;
	fma.rn.f64 	%fd88, %fd87, 0dBFE62E42FEFA39EF, %fd4;
	fma.rn.f64 	%fd89, %fd87, 0dBC7ABC9E3B39803F, %fd88;
	fma.rn.f64 	%fd90, %fd89, 0d3E5ADE1569CE2BDF, 0d3E928AF3FCA213EA;
	fma.rn.f64 	%fd91, %fd90, %fd89, 0d3EC71DEE62401315;
	fma.rn.f64 	%fd92, %fd91, %fd89, 0d3EFA01997C89EB71;
	fma.rn.f64 	%fd93, %fd92, %fd89, 0d3F2A01A014761F65;
	fma.rn.f64 	%fd94, %fd93, %fd89, 0d3F56C16C1852B7AF;
	fma.rn.f64 	%fd95, %fd94, %fd89, 0d3F81111111122322;
	fma.rn.f64 	%fd96, %fd95, %fd89, 0d3FA55555555502A1;
	fma.rn.f64 	%fd97, %fd96, %fd89, 0d3FC5555555555511;
	fma.rn.f64 	%fd98, %fd97, %fd89, 0d3FE000000000000B;
	fma.rn.f64 	%fd99, %fd98, %fd89, 0d3FF0000000000000;
	fma.rn.f64 	%fd100, %fd99, %fd89, 0d3FF0000000000000;
	{
	.reg .b32 %temp; 
	mov.b64 	{%r6, %temp}, %fd100;
	}
	{
	.reg .b32 %temp; 
	mov.b64 	{%temp, %r7}, %fd100;
	}
	shl.b32 	%r33, %r5, 20;
	add.s32 	%r34, %r33, %r7;
	mov.b64 	%fd108, {%r6, %r34};
	{
	.reg .b32 %temp; 
	mov.b64 	{%temp, %r35}, %fd4;
	}
	mov.b32 	%f2, %r35;
	abs.f32 	%f1, %f2;
	setp.lt.f32 	%p4, %f1, 0f4086232B;
	@%p4 bra 	$L__BB1_5;
	setp.lt.f64 	%p5, %fd4, 0d0000000000000000;
	add.f64 	%fd101, %fd4, 0d7FF0000000000000;
	selp.f64 	%fd108, 0d0000000000000000, %fd101, %p5;
	setp.geu.f32 	%p6, %f1, 0f40874800;
	@%p6 bra 	$L__BB1_5;
	shr.u32 	%r36, %r5, 31;
	add.s32 	%r37, %r5, %r36;
	shr.s32 	%r38, %r37, 1;
	shl.b32 	%r39, %r38, 20;
	add.s32 	%r40, %r7, %r39;
	mov.b64 	%fd102, {%r6, %r40};
	sub.s32 	%r41, %r5, %r38;
	shl.b32 	%r42, %r41, 20;
	add.s32 	%r43, %r42, 1072693248;
	mov.b32 	%r44, 0;
	mov.b64 	%fd103, {%r44, %r43};
	mul.f64 	%fd108, %fd103, %fd102;
$L__BB1_5:
	abs.f64 	%fd104, %fd108;
	setp.eq.f64 	%p7, %fd104, 0d7FF0000000000000;
	fma.rn.f64 	%fd105, %fd108, %fd5, %fd108;
	selp.f64 	%fd106, %fd108, %fd105, %p7;
	st.param.f64 	[func_retval0], %fd106;
	ret;

}


// ===== COMPILED SASS (sm_100) =====

	.target	sm_100

	.elftype	@"ET_EXEC"


//--------------------- .note.nv.tkinfo           --------------------------
	.section	.note.nv.tkinfo,"",@"SHT_NOTE"
	.sectionflags	@"SHF_NOTE_NV_TKINFO"
	.tkinfo
        /*0018*/ 	.word	0x00000002
        /*0030*/ 	.string	""
        /*0030*/ 	.string	"ptxas"
        /*0030*/ 	.string	"Cuda compilation tools, release 13.0, V13.0.88"
        /*0030*/ 	.string	"Build cuda_13.0.r13.0/compiler.36424714_0"
        /*0030*/ 	.string	"-arch sm_100 -m 64 "



//--------------------- .note.nv.cuinfo           --------------------------
	.section	.note.nv.cuinfo,"",@"SHT_NOTE"
	.sectionflags	@"SHF_NOTE_NV_CUINFO"
        /*0018*/ 	.short	0x0002
        /*001a*/ 	.short	0x0064
        /*001c*/ 	.short	0x0082
	.zero		2


//--------------------- .nv.info                  --------------------------
	.section	.nv.info,"",@"SHT_CUDA_INFO"
	.align	4


	//----- nvinfo : EIATTR_REGCOUNT
	.align		4
        /*0000*/ 	.byte	0x04, 0x2f
        /*0002*/ 	.short	(.L_1 - .L_0)
	.align		4
.L_0:
        /*0004*/ 	.word	index@(sigmoid32)
        /*0008*/ 	.word	0x0000001e


	//----- nvinfo : EIATTR_FRAME_SIZE
	.align		4
.L_1:
        /*000c*/ 	.byte	0x04, 0x11
        /*000e*/ 	.short	(.L_3 - .L_2)
	.align		4
.L_2:
        /*0010*/ 	.word	index@($sigmoid32$__internal_accurate_pow)
        /*0014*/ 	.word	0x00000000


	//----- nvinfo : EIATTR_FRAME_SIZE
	.align		4
.L_3:
        /*0018*/ 	.byte	0x04, 0x11
        /*001a*/ 	.short	(.L_5 - .L_4)
	.align		4
.L_4:
        /*001c*/ 	.word	index@($__internal_0_$__cuda_sm20_dblrcp_rn_slowpath_v3)
        /*0020*/ 	.word	0x00000000


	//----- nvinfo : EIATTR_FRAME_SIZE
	.align		4
.L_5:
        /*0024*/ 	.byte	0x04, 0x11
        /*0026*/ 	.short	(.L_7 - .L_6)
	.align		4
.L_6:
        /*0028*/ 	.word	index@(sigmoid32)
        /*002c*/ 	.word	0x00000000


	//----- nvinfo : EIATTR_MIN_STACK_SIZE
	.align		4
.L_7:
        /*0030*/ 	.byte	0x04, 0x12
        /*0032*/ 	.short	(.L_9 - .L_8)
	.align		4
.L_8:
        /*0034*/ 	.word	index@(sigmoid32)
        /*0038*/ 	.word	0x00000000
.L_9:


//--------------------- .nv.compat                --------------------------
	.section	.nv.compat,"",@"SHT_CUDA_COMPAT_INFO"
	.align	4
        /*0000*/ 	.byte	0x02, 0x09, 0x00, 0x00, 0x02, 0x02, 0x01, 0x00, 0x02, 0x05, 0x05, 0x00, 0x03, 0x07, 0x01, 0x01
        /*0010*/ 	.byte	0x02, 0x03, 0x00, 0x00, 0x02, 0x06, 0x01, 0x00, 0x04, 0x0b, 0x08, 0x00, 0x01, 0x00, 0x00, 0x00
        /*0020*/ 	.byte	0x00, 0x00, 0x00, 0x00


//--------------------- .nv.info.sigmoid32        --------------------------
	.section	.nv.info.sigmoid32,"",@"SHT_CUDA_INFO"
	.sectionflags	@""
	.align	4


	//----- nvinfo : EIATTR_CUDA_API_VERSION
	.align		4
        /*0000*/ 	.byte	0x04, 0x37
        /*0002*/ 	.short	(.L_11 - .L_10)
.L_10:
        /*0004*/ 	.word	0x00000082


	//----- nvinfo : EIATTR_KPARAM_INFO
	.align		4
.L_11:
        /*0008*/ 	.byte	0x04, 0x17
        /*000a*/ 	.short	(.L_13 - .L_12)
.L_12:
        /*000c*/ 	.word	0x00000000
        /*0010*/ 	.short	0x0001
        /*0012*/ 	.short	0x0008
        /*0014*/ 	.byte	0x00, 0xf0, 0x11, 0x00


	//----- nvinfo : EIATTR_KPARAM_INFO
	.align		4
.L_13:
        /*0018*/ 	.byte	0x04, 0x17
        /*001a*/ 	.short	(.L_15 - .L_14)
.L_14:
        /*001c*/ 	.word	0x00000000
        /*0020*/ 	.short	0x0000
        /*0022*/ 	.short	0x0000
        /*0024*/ 	.byte	0x00, 0xf5, 0x21, 0x00


	//----- nvinfo : EIATTR_SPARSE_MMA_MASK
	.align		4
.L_15:
        /*0028*/ 	.byte	0x03, 0x50
        /*002a*/ 	.short	0x0000


	//----- nvinfo : EIATTR_MAXREG_COUNT
	.align		4
        /*002c*/ 	.byte	0x03, 0x1b
        /*002e*/ 	.short	0x00ff


	//----- nvinfo : EIATTR_MERCURY_ISA_VERSION
	.align		4
        /*0030*/ 	.byte	0x03, 0x5f
        /*0032*/ 	.short	0x0101


	//----- nvinfo : EIATTR_VRC_CTA_INIT_COUNT
	.align		4
        /*0034*/ 	.byte	0x02, 0x4a
	.zero		1
	.zero		1


	//----- nvinfo : EIATTR_EXIT_INSTR_OFFSETS
	.align		4
        /*0038*/ 	.byte	0x04, 0x1c
        /*003a*/ 	.short	(.L_17 - .L_16)


	//   ....[0]....
.L_16:
        /*003c*/ 	.word	0x00000040


	//   ....[1]....
        /*0040*/ 	.word	0x00000330


	//----- nvinfo : EIATTR_CRS_STACK_SIZE
	.align		4
.L_17:
        /*0044*/ 	.byte	0x04, 0x1e
        /*0046*/ 	.short	(.L_19 - .L_18)
.L_18:
        /*0048*/ 	.word	0x00000000


	//----- nvinfo : EIATTR_CBANK_PARAM_SIZE
	.align		4
.L_19:
        /*004c*/ 	.byte	0x03, 0x19
        /*004e*/ 	.short	0x000c


	//----- nvinfo : EIATTR_PARAM_CBANK
	.align		4
        /*0050*/ 	.byte	0x04, 0x0a
        /*0052*/ 	.short	(.L_21 - .L_20)
	.align		4
.L_20:
        /*0054*/ 	.word	index@(.nv.constant0.sigmoid32)
        /*0058*/ 	.short	0x0380
        /*005a*/ 	.short	0x000c


	//----- nvinfo : EIATTR_SW_WAR
	.align		4
.L_21:
        /*005c*/ 	.byte	0x04, 0x36
        /*005e*/ 	.short	(.L_23 - .L_22)
.L_22:
        /*0060*/ 	.word	0x00000008
.L_23:


//--------------------- .nv.callgraph             --------------------------
	.section	.nv.callgraph,"",@"SHT_CUDA_CALLGRAPH"
	.align	4
	.sectionentsize	8
	.align		4
        /*0000*/ 	.word	0x00000000
	.align		4
        /*0004*/ 	.word	0xffffffff
	.align		4
        /*0008*/ 	.word	0x00000000
	.align		4
        /*000c*/ 	.word	0xfffffffe
	.align		4
        /*0010*/ 	.word	0x00000000
	.align		4
        /*0014*/ 	.word	0xfffffffd
	.align		4
        /*0018*/ 	.word	0x00000000
	.align		4
        /*001c*/ 	.word	0xfffffffc


//--------------------- .text.sigmoid32           --------------------------
	.section	.text.sigmoid32,"ax",@progbits
	.align	128
        .global         sigmoid32
        .type           sigmoid32,@function
        .size           sigmoid32,(.L_x_12 - sigmoid32)
        .other          sigmoid32,@"STO_CUDA_ENTRY STV_DEFAULT"
sigmoid32:
.text.sigmoid32:
[----:B------:R-:W-:Y:S01]  /*0000*/  LDC R1, c[0x0][0x37c] ;  /* 0x0000df00ff017b82 */ /* 0x000fe20000000800 */
[----:B------:R-:W0:Y:S01]  /*0010*/  S2R R5, SR_TID.X ;  /* 0x0000000000057919 */ /* 0x000e220000002100 */
[----:B------:R-:W0:Y:S02]  /*0020*/  LDCU UR4, c[0x0][0x388] ;  /* 0x00007100ff0477ac */ /* 0x000e240008000800 */
[----:B0-----:R-:W-:-:S13]  /*0030*/  ISETP.GE.AND P0, PT, R5, UR4, PT ;  /* 0x0000000405007c0c */ /* 0x001fda000bf06270 */
[----:B------:R-:W-:Y:S05]  /*0040*/  @P0 EXIT ;  /* 0x000000000000094d */ /* 0x000fea0003800000 */
[----:B------:R-:W0:Y:S01]  /*0050*/  LDC.64 R2, c[0x0][0x380] ;  /* 0x0000e000ff027b82 */ /* 0x000e220000000a00 */
[----:B------:R-:W1:Y:S01]  /*0060*/  LDCU.64 UR4, c[0x0][0x358] ;  /* 0x00006b00ff0477ac */ /* 0x000e620008000a00 */
[----:B0-----:R-:W-:-:S05]  /*0070*/  IMAD.WIDE.U32 R2, R5, 0x8, R2 ;  /* 0x0000000805027825 */ /* 0x001fca00078e0002 */
[----:B-1----:R-:W2:Y:S01]  /*0080*/  LDG.E.64 R20, desc[UR4][R2.64] ;  /* 0x0000000402147981 */ /* 0x002ea2000c1e1b00 */
[----:B------:R-:W-:Y:S01]  /*0090*/  BSSY.RECONVERGENT B0, `(.L_x_0) ;  /* 0x0000004000007945 */ /* 0x000fe20003800200 */
[----:B------:R-:W-:Y:S01]  /*00a0*/  MOV R0, 0xd0 ;  /* 0x000000d000007802 */ /* 0x000fe20000000f00 */
[----:B--2---:R-:W-:-:S11]  /*00b0*/  DADD R8, -RZ, -R20 ;  /* 0x00000000ff087229 */ /* 0x004fd60000000914 */
[----:B------:R-:W-:Y:S05]  /*00c0*/  CALL.REL.NOINC `($sigmoid32$__internal_accurate_pow) ;  /* 0x0000000400447944 */ /* 0x000fea0003c00000 */
[----:B------:R-:W-:Y:S05]  /*00d0*/  BSYNC.RECONVERGENT B0 ;  /* 0x0000000000007941 */ /* 0x000fea0003800200 */
.L_x_0:
[----:B------:R-:W-:Y:S01]  /*00e0*/  UMOV UR6, 0x8b145769 ;  /* 0x8b14576900067882 */ /* 0x000fe20000000000 */
[----:B------:R-:W-:Y:S01]  /*00f0*/  UMOV UR7, 0x4005bf0a ;  /* 0x4005bf0a00077882 */ /* 0x000fe20000000000 */
[----:B------:R-:W-:Y:S01]  /*0100*/  BSSY.RECONVERGENT B0, `(.L_x_1) ;  /* 0x000000e000007945 */ /* 0x000fe20003800200 */
[----:B------:R-:W-:-:S10]  /*0110*/  DADD R4, -R20, UR6 ;  /* 0x0000000614047e29 */ /* 0x000fd40008000100 */
[----:B------:R-:W-:Y:S01]  /*0120*/  LOP3.LUT R4, R5, 0x7ff00000, RZ, 0xc0, !PT ;  /* 0x7ff0000005047812 */ /* 0x000fe200078ec0ff */
[----:B------:R-:W-:-:S03]  /*0130*/  IMAD.MOV.U32 R5, RZ, RZ, R7 ;  /* 0x000000ffff057224 */ /* 0x000fc600078e0007 */
[----:B------:R-:W-:Y:S01]  /*0140*/  ISETP.NE.AND P0, PT, R4, 0x7ff00000, PT ;  /* 0x7ff000000400780c */ /* 0x000fe20003f05270 */
[----:B------:R-:W-:-:S12]  /*0150*/  IMAD.MOV.U32 R4, RZ, RZ, R6 ;  /* 0x000000ffff047224 */ /* 0x000fd800078e0006 */
[----:B------:R-:W-:Y:S05]  /*0160*/  @P0 BRA `(.L_x_2) ;  /* 0x00000000001c0947 */ /* 0x000fea0003800000 */
[----:B------:R-:W-:-:S14]  /*0170*/  DSETP.NAN.AND P0, PT, R20, R20, PT ;  /* 0x000000141400722a */ /* 0x000fdc0003f08000 */
[----:B------:R-:W-:Y:S01]  /*0180*/  @P0 DADD R4, -R20, UR6 ;  /* 0x0000000614040e29 */ /* 0x000fe20008000100 */
[----:B------:R-:W-:Y:S10]  /*0190*/  @P0 BRA `(.L_x_2) ;  /* 0x0000000000100947 */ /* 0x000ff40003800000 */
[----:B------:R-:W-:-:S14]  /*01a0*/  DSETP.NEU.AND P0, PT, |R20|, +INF , PT ;  /* 0x7ff000001400742a */ /* 0x000fdc0003f0d200 */
[----:B------:R-:W-:Y:S01]  /*01b0*/  @!P0 ISETP.GE.AND P1, PT, R9, RZ, PT ;  /* 0x000000ff0900820c */ /* 0x000fe20003f26270 */
[----:B------:R-:W-:-:S03]  /*01c0*/  @!P0 IMAD.MOV.U32 R4, RZ, RZ, RZ ;  /* 0x000000ffff048224 */ /* 0x000fc600078e00ff */
[----:B------:R-:W-:-:S09]  /*01d0*/  @!P0 SEL R5, RZ, 0x7ff00000, !P1 ;  /* 0x7ff00000ff058807 */ /* 0x000fd20004800000 */
.L_x_2:
[----:B------:R-:W-:Y:S05]  /*01e0*/  BSYNC.RECONVERGENT B0 ;  /* 0x0000000000007941 */ /* 0x000fea0003800200 */
.L_x_1:
[----:B------:R-:W-:Y:S01]  /*01f0*/  DADD R10, R4, 1 ;  /* 0x3ff00000040a7429 */ /* 0x000fe20000000000 */
[----:B------:R-:W-:Y:S01]  /*0200*/  BSSY.RECONVERGENT B0, `(.L_x_3) ;  /* 0x000000f000007945 */ /* 0x000fe20003800200 */
[----:B------:R-:W-:-:S04]  /*0210*/  DSETP.NEU.AND P0, PT, R20, RZ, PT ;  /* 0x000000ff1400722a */ /* 0x000fc80003f0d000 */
[----:B------:R-:W0:Y:S04]  /*0220*/  MUFU.RCP64H R5, R11 ;  /* 0x0000000b00057308 */ /* 0x000e280000001800 */
[----:B------:R-:W-:-:S05]  /*0230*/  VIADD R4, R11, 0x300402 ;  /* 0x003004020b047836 */ /* 0x000fca0000000000 */
[----:B------:R-:W-:Y:S01]  /*0240*/  FSETP.GEU.AND P1, PT, |R4|, 5.8789094863358348022e-39, PT ;  /* 0x004004020400780b */ /* 0x000fe20003f2e200 */
[----:B0-----:R-:W-:-:S08]  /*0250*/  DFMA R6, -R10, R4, 1 ;  /* 0x3ff000000a06742b */ /* 0x001fd00000000104 */
[----:B------:R-:W-:-:S08]  /*0260*/  DFMA R6, R6, R6, R6 ;  /* 0x000000060606722b */ /* 0x000fd00000000006 */
[----:B------:R-:W-:-:S08]  /*0270*/  DFMA R6, R4, R6, R4 ;  /* 0x000000060406722b */ /* 0x000fd00000000004 */
[----:B------:R-:W-:-:S08]  /*0280*/  DFMA R8, -R10, R6, 1 ;  /* 0x3ff000000a08742b */ /* 0x000fd00000000106 */
[----:B------:R-:W-:Y:S01]  /*0290*/  DFMA R6, R6, R8, R6 ;  /* 0x000000080606722b */ /* 0x000fe20000000006 */
[----:B------:R-:W-:Y:S10]  /*02a0*/  @P1 BRA `(.L_x_4) ;  /* 0x0000000000101947 */ /* 0x000ff40003800000 */
[----:B------:R-:W-:-:S05]  /*02b0*/  LOP3.LUT R0, R11, 0x7fffffff, RZ, 0xc0, !PT ;  /* 0x7fffffff0b007812 */ /* 0x000fca00078ec0ff */
[----:B------:R-:W-:Y:S01]  /*02c0*/  VIADD R8, R0, 0xfff00000 ;  /* 0xfff0000000087836 */ /* 0x000fe20000000000 */
[----:B------:R-:W-:-:S07]  /*02d0*/  MOV R0, 0x2f0 ;  /* 0x000002f000007802 */ /* 0x000fce0000000f00 */
[----:B------:R-:W-:Y:S05]  /*02e0*/  CALL.REL.NOINC `($__internal_0_$__cuda_sm20_dblrcp_rn_slowpath_v3) ;  /* 0x0000000000147944 */ /* 0x000fea0003c00000 */
.L_x_4:
[----:B------:R-:W-:Y:S05]  /*02f0*/  BSYNC.RECONVERGENT B0 ;  /* 0x0000000000007941 */ /* 0x000fea0003800200 */
.L_x_3:
[----:B------:R-:W-:Y:S02]  /*0300*/  FSEL R4, R6, RZ, P0 ;  /* 0x000000ff06047208 */ /* 0x000fe40000000000 */
[----:B------:R-:W-:-:S05]  /*0310*/  FSEL R5, R7, 1.75, P0 ;  /* 0x3fe0000007057808 */ /* 0x000fca0000000000 */
[----:B------:R-:W-:Y:S01]  /*0320*/  STG.E.64 desc[UR4][R2.64], R4 ;  /* 0x0000000402007986 */ /* 0x000fe2000c101b04 */
[----:B------:R-:W-:Y:S05]  /*0330*/  EXIT ;  /* 0x000000000000794d */ /* 0x000fea0003800000 */
        .weak           $__internal_0_$__cuda_sm20_dblrcp_rn_slowpath_v3
        .type           $__internal_0_$__cuda_sm20_dblrcp_rn_slowpath_v3,@function
        .size           $__internal_0_$__cuda_sm20_dblrcp_rn_slowpath_v3,($sigmoid32$__internal_accurate_pow - $__internal_0_$__cuda_sm20_dblrcp_rn_slowpath_v3)
$__internal_0_$__cuda_sm20_dblrcp_rn_slowpath_v3:
[----:B------:R-:W-:Y:S01]  /*0340*/  MOV R4, R10 ;  /* 0x0000000a00047202 */ /* 0x000fe20000000f00 */
[----:B------:R-:W-:Y:S01]  /*0350*/  IMAD.MOV.U32 R5, RZ, RZ, R11 ;  /* 0x000000ffff057224 */ /* 0x000fe200078e000b */
[----:B------:R-:W-:Y:S05]  /*0360*/  BSSY.RECONVERGENT B1, `(.L_x_5) ;  /* 0x0000024000017945 */ /* 0x000fea0003800200 */
[----:B------:R-:W-:-:S14]  /*0370*/  DSETP.GTU.AND P1, PT, |R4|, +INF , PT ;  /* 0x7ff000000400742a */ /* 0x000fdc0003f2c200 */
[----:B------:R-:W-:Y:S05]  /*0380*/  @P1 BRA `(.L_x_6) ;  /* 0x00000000007c1947 */ /* 0x000fea0003800000 */
[----:B------:R-:W-:-:S05]  /*0390*/  LOP3.LUT R10, R11, 0x7fffffff, RZ, 0xc0, !PT ;  /* 0x7fffffff0b0a7812 */ /* 0x000fca00078ec0ff */
[----:B------:R-:W-:-:S05]  /*03a0*/  VIADD R6, R10, 0xffffffff ;  /* 0xffffffff0a067836 */ /* 0x000fca0000000000 */
[----:B------:R-:W-:-:S13]  /*03b0*/  ISETP.GE.U32.AND P1, PT, R6, 0x7fefffff, PT ;  /* 0x7fefffff0600780c */ /* 0x000fda0003f26070 */
[----:B------:R-:W-:Y:S01]  /*03c0*/  @P1 LOP3.LUT R7, R5, 0x7ff00000, RZ, 0x3c, !PT ;  /* 0x7ff0000005071812 */ /* 0x000fe200078e3cff */
[----:B------:R-:W-:Y:S01]  /*03d0*/  @P1 IMAD.MOV.U32 R6, RZ, RZ, RZ ;  /* 0x000000ffff061224 */ /* 0x000fe200078e00ff */
[----:B------:R-:W-:Y:S06]  /*03e0*/  @P1 BRA `(.L_x_7) ;  /* 0x00000000006c1947 */ /* 0x000fec0003800000 */
[----:B------:R-:W-:-:S13]  /*03f0*/  ISETP.GE.U32.AND P1, PT, R10, 0x1000001, PT ;  /* 0x010000010a00780c */ /* 0x000fda0003f26070 */
[----:B------:R-:W-:Y:S05]  /*0400*/  @!P1 BRA `(.L_x_8) ;  /* 0x0000000000349947 */ /* 0x000fea0003800000 */
[----:B------:R-:W-:Y:S01]  /*0410*/  VIADD R7, R5, 0xc0200000 ;  /* 0xc020000005077836 */ /* 0x000fe20000000000 */
[----:B------:R-:W-:-:S03]  /*0420*/  MOV R6, R4 ;  /* 0x0000000400067202 */ /* 0x000fc60000000f00 */
[----:B------:R-:W0:Y:S03]  /*0430*/  MUFU.RCP64H R9, R7 ;  /* 0x0000000700097308 */ /* 0x000e260000001800 */
[----:B0-----:R-:W-:-:S08]  /*0440*/  DFMA R10, -R6, R8, 1 ;  /* 0x3ff00000060a742b */ /* 0x001fd00000000108 */
[----:B------:R-:W-:-:S08]  /*0450*/  DFMA R10, R10, R10, R10 ;  /* 0x0000000a0a0a722b */ /* 0x000fd0000000000a */
[----:B------:R-:W-:-:S08]  /*0460*/  DFMA R10, R8, R10, R8 ;  /* 0x0000000a080a722b */ /* 0x000fd00000000008 */
[----:B------:R-:W-:-:S08]  /*0470*/  DFMA R8, -R6, R10, 1 ;  /* 0x3ff000000608742b */ /* 0x000fd0000000010a */
[----:B------:R-:W-:-:S08]  /*0480*/  DFMA R8, R10, R8, R10 ;  /* 0x000000080a08722b */ /* 0x000fd0000000000a */
[----:B------:R-:W-:-:S08]  /*0490*/  DMUL R8, R8, 2.2250738585072013831e-308 ;  /* 0x0010000008087828 */ /* 0x000fd00000000000 */
[----:B------:R-:W-:-:S08]  /*04a0*/  DFMA R4, -R4, R8, 1 ;  /* 0x3ff000000404742b */ /* 0x000fd00000000108 */
[----:B------:R-:W-:-:S08]  /*04b0*/  DFMA R4, R4, R4, R4 ;  /* 0x000000040404722b */ /* 0x000fd00000000004 */
[----:B------:R-:W-:Y:S01]  /*04c0*/  DFMA R6, R8, R4, R8 ;  /* 0x000000040806722b */ /* 0x000fe20000000008 */
[----:B------:R-:W-:Y:S10]  /*04d0*/  BRA `(.L_x_7) ;  /* 0x0000000000307947 */ /* 0x000ff40003800000 */
.L_x_8:
[----:B------:R-:W-:Y:S01]  /*04e0*/  DMUL R4, R4, 8.11296384146066816958e+31 ;  /* 0x4690000004047828 */ /* 0x000fe20000000000 */
[----:B------:R-:W-:-:S05]  /*04f0*/  IMAD.MOV.U32 R6, RZ, RZ, R8 ;  /* 0x000000ffff067224 */ /* 0x000fca00078e0008 */
[----:B------:R-:W0:Y:S02]  /*0500*/  MUFU.RCP64H R7, R5 ;  /* 0x0000000500077308 */ /* 0x000e240000001800 */
[----:B0-----:R-:W-:-:S08]  /*0510*/  DFMA R8, -R4, R6, 1 ;  /* 0x3ff000000408742b */ /* 0x001fd00000000106 */
[----:B------:R-:W-:-:S08]  /*0520*/  DFMA R8, R8, R8, R8 ;  /* 0x000000080808722b */ /* 0x000fd00000000008 */
[----:B------:R-:W-:-:S08]  /*0530*/  DFMA R8, R6, R8, R6 ;  /* 0x000000080608722b */ /* 0x000fd00000000006 */
[----:B------:R-:W-:-:S08]  /*0540*/  DFMA R6, -R4, R8, 1 ;  /* 0x3ff000000406742b */ /* 0x000fd00000000108 */
[----:B------:R-:W-:-:S08]  /*0550*/  DFMA R6, R8, R6, R8 ;  /* 0x000000060806722b */ /* 0x000fd00000000008 */
[----:B------:R-:W-:Y:S01]  /*0560*/  DMUL R6, R6, 8.11296384146066816958e+31 ;  /* 0x4690000006067828 */ /* 0x000fe20000000000 */
[----:B------:R-:W-:Y:S10]  /*0570*/  BRA `(.L_x_7) ;  /* 0x0000000000087947 */ /* 0x000ff40003800000 */
.L_x_6:
[----:B------:R-:W-:Y:S01]  /*0580*/  LOP3.LUT R7, R5, 0x80000, RZ, 0xfc, !PT ;  /* 0x0008000005077812 */ /* 0x000fe200078efcff */
[----:B------:R-:W-:-:S07]  /*0590*/  IMAD.MOV.U32 R6, RZ, RZ, R4 ;  /* 0x000000ffff067224 */ /* 0x000fce00078e0004 */
.L_x_7:
[----:B------:R-:W-:Y:S05]  /*05a0*/  BSYNC.RECONVERGENT B1 ;  /* 0x0000000000017941 */ /* 0x000fea0003800200 */
.L_x_5:
[----:B------:R-:W-:Y:S02]  /*05b0*/  IMAD.MOV.U32 R4, RZ, RZ, R0 ;  /* 0x000000ffff047224 */ /* 0x000fe400078e0000 */
[----:B------:R-:W-:-:S04]  /*05c0*/  IMAD.MOV.U32 R5, RZ, RZ, 0x0 ;  /* 0x00000000ff057424 */ /* 0x000fc800078e00ff */
[----:B------:R-:W-:Y:S05]  /*05d0*/  RET.REL.NODEC R4 `(sigmoid32) ;  /* 0xfffffff804887950 */ /* 0x000fea0003c3ffff */
        .type           $sigmoid32$__internal_accurate_pow,@function
        .size           $sigmoid32$__internal_accurate_pow,(.L_x_12 - $sigmoid32$__internal_accurate_pow)
$sigmoid32$__internal_accurate_pow:
[----:B------:R-:W0:Y:S01]  /*05e0*/  MUFU.RCP64H R13, 2.3591403961181640625 ;  /* 0x4002df85000d7908 */ /* 0x000e220000001800 */
[----:B------:R-:W-:Y:S01]  /*05f0*/  MOV R4, 0x458a2bb4 ;  /* 0x458a2bb400047802 */ /* 0x000fe20000000f00 */
[----:B------:R-:W-:Y:S01]  /*0600*/  IMAD.MOV.U32 R5, RZ, RZ, 0x4002df85 ;  /* 0x4002df85ff057424 */ /* 0x000fe200078e00ff */
[----:B------:R-:W-:Y:S01]  /*0610*/  UMOV UR6, 0x2c515da4 ;  /* 0x2c515da400067882 */ /* 0x000fe20000000000 */
[----:B------:R-:W-:Y:S01]  /*0620*/  IMAD.MOV.U32 R12, RZ, RZ, RZ ;  /* 0x000000ffff0c7224 */ /* 0x000fe200078e00ff */
[----:B------:R-:W-:Y:S01]  /*0630*/  UMOV UR7, 0x3fd6fc2a ;  /* 0x3fd6fc2a00077882 */ /* 0x000fe20000000000 */
[----:B------:R-:W-:Y:S01]  /*0640*/  IMAD.MOV.U32 R6, RZ, RZ, 0x41ad3b5a ;  /* 0x41ad3b5aff067424 */ /* 0x000fe200078e00ff */
[----:B------:R-:W-:Y:S01]  /*0650*/  UMOV UR8, 0x7d2cafe2 ;  /* 0x7d2cafe200087882 */ /* 0x000fe20000000000 */
[----:B------:R-:W-:Y:S01]  /*0660*/  IMAD.MOV.U32 R7, RZ, RZ, 0x3ed0f5d2 ;  /* 0x3ed0f5d2ff077424 */ /* 0x000fe200078e00ff */
[----:B------:R-:W-:Y:S01]  /*0670*/  UMOV UR9, 0x3eb0f5ff ;  /* 0x3eb0f5ff00097882 */ /* 0x000fe20000000000 */
[----:B0-----:R-:W-:-:S08]  /*0680*/  DFMA R4, R12, -R4, 1 ;  /* 0x3ff000000c04742b */ /* 0x001fd00000000804 */
[----:B------:R-:W-:-:S08]  /*0690*/  DFMA R4, R4, R4, R4 ;  /* 0x000000040404722b */ /* 0x000fd00000000004 */
[----:B------:R-:W-:-:S08]  /*06a0*/  DFMA R12, R12, R4, R12 ;  /* 0x000000040c0c722b */ /* 0x000fd0000000000c */
[----:B------:R-:W-:-:S08]  /*06b0*/  DMUL R4, R12, UR6 ;  /* 0x000000060c047c28 */ /* 0x000fd00008000000 */
[----:B------:R-:W-:-:S08]  /*06c0*/  DFMA R4, R12, UR6, R4 ;  /* 0x000000060c047c2b */ /* 0x000fd00008000004 */
[C---:B------:R-:W-:Y:S02]  /*06d0*/  DMUL R10, R4.reuse, R4 ;  /* 0x00000004040a7228 */ /* 0x040fe40000000000 */
[----:B------:R-:W-:-:S06]  /*06e0*/  DADD R16, -R4, UR6 ;  /* 0x0000000604107e29 */ /* 0x000fcc0008000100 */
[----:B------:R-:W-:Y:S01]  /*06f0*/  DFMA R6, R10, UR8, R6 ;  /* 0x000000080a067c2b */ /* 0x000fe20008000006 */
[----:B------:R-:W-:Y:S01]  /*0700*/  UMOV UR8, 0x75488a3f ;  /* 0x75488a3f00087882 */ /* 0x000fe20000000000 */
[----:B------:R-:W-:Y:S01]  /*0710*/  UMOV UR9, 0x3ef3b20a ;  /* 0x3ef3b20a00097882 */ /* 0x000fe20000000000 */
[----:B------:R-:W-:Y:S02]  /*0720*/  DADD R18, R16, R16 ;  /* 0x0000000010127229 */ /* 0x000fe40000000010 */
[----:B------:R-:W-:-:S03]  /*0730*/  DMUL R16, R4, R4 ;  /* 0x0000000404107228 */ /* 0x000fc60000000000 */
[----:B------:R-:W-:Y:S01]  /*0740*/  DFMA R6, R10, R6, UR8 ;  /* 0x000000080a067e2b */ /* 0x000fe20008000006 */
[----:B------:R-:W-:Y:S01]  /*0750*/  UMOV UR8, 0xe4faecd5 ;  /* 0xe4faecd500087882 */ /* 0x000fe20000000000 */
[----:B------:R-:W-:Y:S01]  /*0760*/  UMOV UR9, 0x3f1745cd ;  /* 0x3f1745cd00097882 */ /* 0x000fe20000000000 */
[C---:B------:R-:W-:Y:S01]  /*0770*/  DFMA R18, -R4.reuse, UR6, R18 ;  /* 0x0000000604127c2b */ /* 0x040fe20008000112 */
[----:B------:R-:W-:Y:S01]  /*0780*/  UMOV UR6, 0xb9e7b0 ;  /* 0x00b9e7b000067882 */ /* 0x000fe20000000000 */
[----:B------:R-:W-:Y:S01]  /*0790*/  UMOV UR7, 0x3c46a4cb ;  /* 0x3c46a4cb00077882 */ /* 0x000fe20000000000 */
[----:B------:R-:W-:Y:S02]  /*07a0*/  DFMA R24, R4, R4, -R16 ;  /* 0x000000040418722b */ /* 0x000fe40000000810 */
[----:B------:R-:W-:Y:S01]  /*07b0*/  DFMA R6, R10, R6, UR8 ;  /* 0x000000080a067e2b */ /* 0x000fe20008000006 */
[----:B------:R-:W-:Y:S01]  /*07c0*/  UMOV UR8, 0x258a578b ;  /* 0x258a578b00087882 */ /* 0x000fe20000000000 */
[----:B------:R-:W-:Y:S01]  /*07d0*/  UMOV UR9, 0x3f3c71c7 ;  /* 0x3f3c71c700097882 */ /* 0x000fe20000000000 */
[----:B------:R-:W-:-:S05]  /*07e0*/  DMUL R12, R12, R18 ;  /* 0x000000120c0c7228 */ /* 0x000fca0000000000 */
[----:B------:R-:W-:Y:S01]  /*07f0*/  DFMA R6, R10, R6, UR8 ;  /* 0x000000080a067e2b */ /* 0x000fe20008000006 */
[----:B------:R-:W-:Y:S01]  /*0800*/  UMOV UR8, 0x9242b910 ;  /* 0x9242b91000087882 */ /* 0x000fe20000000000 */
[----:B------:R-:W-:-:S03]  /*0810*/  UMOV UR9, 0x3f624924 ;  /* 0x3f62492400097882 */ /* 0x000fc60000000000 */
[----:B------:R-:W-:Y:S01]  /*0820*/  IADD3 R27, PT, PT, R13, 0x100000, RZ ;  /* 0x001000000d1b7810 */ /* 0x000fe20007ffe0ff */
[----:B------:R-:W-:Y:S02]  /*0830*/  IMAD.MOV.U32 R26, RZ, RZ, R12 ;  /* 0x000000ffff1a7224 */ /* 0x000fe400078e000c */
[----:B------:R-:W-:Y:S01]  /*0840*/  DFMA R6, R10, R6, UR8 ;  /* 0x000000080a067e2b */ /* 0x000fe20008000006 */
[----:B------:R-:W-:Y:S01]  /*0850*/  UMOV UR8, 0x99999dfb ;  /* 0x99999dfb00087882 */ /* 0x000fe20000000000 */
[----:B------:R-:W-:Y:S02]  /*0860*/  UMOV UR9, 0x3f899999 ;  /* 0x3f89999900097882 */ /* 0x000fe40000000000 */
[----:B------:R-:W-:-:S04]  /*0870*/  DFMA R24, R4, R26, R24 ;  /* 0x0000001a0418722b */ /* 0x000fc80000000018 */
[----:B------:R-:W-:Y:S01]  /*0880*/  DFMA R14, R10, R6, UR8 ;  /* 0x000000080a0e7e2b */ /* 0x000fe20008000006 */
[----:B------:R-:W-:Y:S01]  /*0890*/  UMOV UR8, 0x55555555 ;  /* 0x5555555500087882 */ /* 0x000fe20000000000 */
[----:B------:R-:W-:-:S06]  /*08a0*/  UMOV UR9, 0x3fb55555 ;  /* 0x3fb5555500097882 */ /* 0x000fcc0000000000 */
[----:B------:R-:W-:-:S08]  /*08b0*/  DFMA R6, R10, R14, UR8 ;  /* 0x000000080a067e2b */ /* 0x000fd0000800000e */
[----:B------:R-:W-:-:S08]  /*08c0*/  DADD R22, -R6, UR8 ;  /* 0x0000000806167e29 */ /* 0x000fd00008000100 */
[----:B------:R-:W-:Y:S02]  /*08d0*/  DFMA R14, R10, R14, R22 ;  /* 0x0000000e0a0e722b */ /* 0x000fe40000000016 */
[----:B------:R-:W-:-:S06]  /*08e0*/  DMUL R10, R4, R16 ;  /* 0x00000010040a7228 */ /* 0x000fcc0000000000 */
[----:B------:R-:W-:Y:S01]  /*08f0*/  DADD R14, R14, -UR6 ;  /* 0x800000060e0e7e29 */ /* 0x000fe20008000000 */
[----:B------:R-:W-:Y:S01]  /*0900*/  UMOV UR6, 0x0 ;  /* 0x0000000000067882 */ /* 0x000fe20000000000 */
[----:B------:R-:W-:Y:S01]  /*0910*/  DFMA R22, R4, R16, -R10 ;  /* 0x000000100416722b */ /* 0x000fe2000000080a */
[----:B------:R-:W-:-:S05]  /*0920*/  UMOV UR7, 0x3ff00000 ;  /* 0x3ff0000000077882 */ /* 0x000fca0000000000 */
[----:B------:R-:W-:Y:S02]  /*0930*/  DADD R18, R6, R14 ;  /* 0x0000000006127229 */ /* 0x000fe4000000000e */
[----:B------:R-:W-:-:S06]  /*0940*/  DFMA R22, R12, R16, R22 ;  /* 0x000000100c16722b */ /* 0x000fcc0000000016 */
[----:B------:R-:W-:Y:S02]  /*0950*/  DMUL R16, R18, R10 ;  /* 0x0000000a12107228 */ /* 0x000fe40000000000 */
[----:B------:R-:W-:Y:S02]  /*0960*/  DFMA R22, R4, R24, R22 ;  /* 0x000000180416722b */ /* 0x000fe40000000016 */
[----:B------:R-:W-:-:S04]  /*0970*/  DADD R6, R6, -R18 ;  /* 0x0000000006067229 */ /* 0x000fc80000000812 */
[----:B------:R-:W-:-:S04]  /*0980*/  DFMA R24, R18, R10, -R16 ;  /* 0x0000000a1218722b */ /* 0x000fc80000000810 */
[----:B------:R-:W-:-:S04]  /*0990*/  DADD R6, R14, R6 ;  /* 0x000000000e067229 */ /* 0x000fc80000000006 */
[----:B------:R-:W-:-:S08]  /*09a0*/  DFMA R22, R18, R22, R24 ;  /* 0x000000161216722b */ /* 0x000fd00000000018 */
[----:B------:R-:W-:-:S08]  /*09b0*/  DFMA R22, R6, R10, R22 ;  /* 0x0000000a0616722b */ /* 0x000fd00000000016 */
[----:B------:R-:W-:-:S08]  /*09c0*/  DADD R10, R16, R22 ;  /* 0x00000000100a7229 */ /* 0x000fd00000000016 */
[--C-:B------:R-:W-:Y:S02]  /*09d0*/  DADD R6, R4, R10.reuse ;  /* 0x0000000004067229 */ /* 0x100fe4000000000a */
[----:B------:R-:W-:-:S06]  /*09e0*/  DADD R16, R16, -R10 ;  /* 0x0000000010107229 */ /* 0x000fcc000000080a */
[----:B------:R-:W-:Y:S02]  /*09f0*/  DADD R4, R4, -R6 ;  /* 0x0000000004047229 */ /* 0x000fe40000000806 */
[----:B------:R-:W-:-:S06]  /*0a00*/  DADD R16, R22, R16 ;  /* 0x0000000016107229 */ /* 0x000fcc0000000010 */
[----:B------:R-:W-:Y:S01]  /*0a10*/  DADD R4, R10, R4 ;  /* 0x000000000a047229 */ /* 0x000fe20000000004 */
[----:B------:R-:W-:Y:S02]  /*0a20*/  IMAD.MOV.U32 R10, RZ, RZ, -0x105c611 ;  /* 0xfefa39efff0a7424 */ /* 0x000fe400078e00ff */
[----:B------:R-:W-:-:S05]  /*0a30*/  IMAD.MOV.U32 R11, RZ, RZ, 0x3fe62e42 ;  /* 0x3fe62e42ff0b7424 */ /* 0x000fca00078e00ff */
[----:B------:R-:W-:-:S08]  /*0a40*/  DADD R4, R16, R4 ;  /* 0x0000000010047229 */ /* 0x000fd00000000004 */
[----:B------:R-:W-:Y:S01]  /*0a50*/  DADD R12, R12, R4 ;  /* 0x000000000c0c7229 */ /* 0x000fe20000000004 */
[----:B------:R-:W-:Y:S01]  /*0a60*/  IMAD.MOV.U32 R4, RZ, RZ, -0x105c611 ;  /* 0xfefa39efff047424 */ /* 0x000fe200078e00ff */
[----:B------:R-:W-:-:S06]  /*0a70*/  MOV R5, 0x3fe62e42 ;  /* 0x3fe62e4200057802 */ /* 0x000fcc0000000f00 */
[----:B------:R-:W-:-:S08]  /*0a80*/  DADD R14, R6, R12 ;  /* 0x00000000060e7229 */ /* 0x000fd0000000000c */
[--C-:B------:R-:W-:Y:S02]  /*0a90*/  DFMA R10, R10, UR6, R14.reuse ;  /* 0x000000060a0a7c2b */ /* 0x100fe4000800000e */
[----:B------:R-:W-:-:S06]  /*0aa0*/  DADD R6, R6, -R14 ;  /* 0x0000000006067229 */ /* 0x000fcc000000080e */
[----:B------:R-:W-:Y:S02]  /*0ab0*/  DFMA R16, -R4, 1, R10 ;  /* 0x3ff000000410782b */ /* 0x000fe4000000010a */
[----:B------:R-:W-:Y:S01]  /*0ac0*/  DADD R6, R12, R6 ;  /* 0x000000000c067229 */ /* 0x000fe20000000006 */
[----:B------:R-:W-:Y:S02]  /*0ad0*/  IMAD.MOV.U32 R12, RZ, RZ, 0x3b39803f ;  /* 0x3b39803fff0c7424 */ /* 0x000fe400078e00ff */
[----:B------:R-:W-:-:S03]  /*0ae0*/  IMAD.MOV.U32 R13, RZ, RZ, 0x3c7abc9e ;  /* 0x3c7abc9eff0d7424 */ /* 0x000fc600078e00ff */
[----:B------:R-:W-:-:S08]  /*0af0*/  DADD R16, -R14, R16 ;  /* 0x000000000e107229 */ /* 0x000fd00000000110 */
[----:B------:R-:W-:Y:S02]  /*0b00*/  DADD R6, R6, -R16 ;  /* 0x0000000006067229 */ /* 0x000fe40000000810 */
[----:B------:R-:W-:-:S06]  /*0b10*/  DADD R16, -RZ, -R20 ;  /* 0x00000000ff107229 */ /* 0x000fcc0000000914 */
[----:B------:R-:W-:Y:S01]  /*0b20*/  DFMA R12, R12, UR6, R6 ;  /* 0x000000060c0c7c2b */ /* 0x000fe20008000006 */
[----:B------:R-:W-:Y:S01]  /*0b30*/  UMOV UR6, 0x3b39803f ;  /* 0x3b39803f00067882 */ /* 0x000fe20000000000 */
[----:B------:R-:W-:Y:S02]  /*0b40*/  UMOV UR7, 0x3c7abc9e ;  /* 0x3c7abc9e00077882 */ /* 0x000fe40000000000 */
[C---:B------:R-:W-:Y:S01]  /*0b50*/  IMAD.SHL.U32 R6, R17.reuse, 0x2, RZ ;  /* 0x0000000211067824 */ /* 0x040fe200078e00ff */
[----:B------:R-:W-:-:S03]  /*0b60*/  LOP3.LUT R7, R17, 0xff0fffff, RZ, 0xc0, !PT ;  /* 0xff0fffff11077812 */ /* 0x000fc600078ec0ff */
[----:B------:R-:W-:Y:S01]  /*0b70*/  DADD R14, R10, R12 ;  /* 0x000000000a0e7229 */ /* 0x000fe2000000000c */
[----:B------:R-:W-:-:S04]  /*0b80*/  ISETP.GT.U32.AND P0, PT, R6, -0x2000001, PT ;  /* 0xfdffffff0600780c */ /* 0x000fc80003f04070 */
[----:B------:R-:W-:-:S03]  /*0b90*/  SEL R17, R7, R17, P0 ;  /* 0x0000001107117207 */ /* 0x000fc60000000000 */
[----:B------:R-:W-:-:S03]  /*0ba0*/  DADD R10, R10, -R14 ;  /* 0x000000000a0a7229 */ /* 0x000fc6000000080e */
[----:B------:R-:W-:-:S05]  /*0bb0*/  DMUL R6, R14, R16 ;  /* 0x000000100e067228 */ /* 0x000fca0000000000 */
[----:B------:R-:W-:Y:S01]  /*0bc0*/  DADD R10, R12, R10 ;  /* 0x000000000c0a7229 */ /* 0x000fe2000000000a */
[----:B------:R-:W-:Y:S02]  /*0bd0*/  MOV R12, 0x652b82fe ;  /* 0x652b82fe000c7802 */ /* 0x000fe40000000f00 */
[----:B------:R-:W-:Y:S01]  /*0be0*/  DFMA R14, R14, R16, -R6 ;  /* 0x000000100e0e722b */ /* 0x000fe20000000806 */
[----:B------:R-:W-:-:S07]  /*0bf0*/  IMAD.MOV.U32 R13, RZ, RZ, 0x3ff71547 ;  /* 0x3ff71547ff0d7424 */ /* 0x000fce00078e00ff */
[----:B------:R-:W-:-:S08]  /*0c00*/  DFMA R14, R10, R16, R14 ;  /* 0x000000100a0e722b */ /* 0x000fd0000000000e */
[----:B------:R-:W-:-:S08]  /*0c10*/  DADD R10, R6, R14 ;  /* 0x00000000060a7229 */ /* 0x000fd0000000000e */
[----:B------:R-:W-:Y:S02]  /*0c20*/  DFMA R12, R10, R12, 6.75539944105574400000e+15 ;  /* 0x433800000a0c742b */ /* 0x000fe4000000000c */
[----:B------:R-:W-:Y:S01]  /*0c30*/  FSETP.GEU.AND P0, PT, |R11|, 4.1917929649353027344, PT ;  /* 0x4086232b0b00780b */ /* 0x000fe20003f0e200 */
[----:B------:R-:W-:-:S05]  /*0c40*/  DADD R6, R6, -R10 ;  /* 0x0000000006067229 */ /* 0x000fca000000080a */
[----:B------:R-:W-:-:S03]  /*0c50*/  DADD R16, R12, -6.75539944105574400000e+15 ;  /* 0xc33800000c107429 */ /* 0x000fc60000000000 */
[----:B------:R-:W-:-:S05]  /*0c60*/  DADD R14, R14, R6 ;  /* 0x000000000e0e7229 */ /* 0x000fca0000000006 */
[----:B------:R-:W-:-:S08]  /*0c70*/  DFMA R4, R16, -R4, R10 ;  /* 0x800000041004722b */ /* 0x000fd0000000000a */
[----:B------:R-:W-:Y:S01]  /*0c80*/  DFMA R4, R16, -UR6, R4 ;  /* 0x8000000610047c2b */ /* 0x000fe20008000004 */
[----:B------:R-:W-:Y:S01]  /*0c90*/  UMOV UR6, 0x69ce2bdf ;  /* 0x69ce2bdf00067882 */ /* 0x000fe20000000000 */
[----:B------:R-:W-:Y:S01]  /*0ca0*/  IMAD.MOV.U32 R16, RZ, RZ, -0x35dec16 ;  /* 0xfca213eaff107424 */ /* 0x000fe200078e00ff */
[----:B------:R-:W-:Y:S01]  /*0cb0*/  UMOV UR7, 0x3e5ade15 ;  /* 0x3e5ade1500077882 */ /* 0x000fe20000000000 */
[----:B------:R-:W-:-:S06]  /*0cc0*/  IMAD.MOV.U32 R17, RZ, RZ, 0x3e928af3 ;  /* 0x3e928af3ff117424 */ /* 0x000fcc00078e00ff */
[----:B------:R-:W-:Y:S01]  /*0cd0*/  DFMA R16, R4, UR6, R16 ;  /* 0x0000000604107c2b */ /* 0x000fe20008000010 */
[----:B------:R-:W-:Y:S01]  /*0ce0*/  UMOV UR6, 0x62401315 ;  /* 0x6240131500067882 */ /* 0x000fe20000000000 */
[----:B------:R-:W-:-:S06]  /*0cf0*/  UMOV UR7, 0x3ec71dee ;  /* 0x3ec71dee00077882 */ /* 0x000fcc0000000000 */
[----:B------:R-:W-:Y:S01]  /*0d00*/  DFMA R16, R4, R16, UR6 ;  /* 0x0000000604107e2b */ /* 0x000fe20008000010 */
        /* <DEDUP_REMOVED lines=20> */
[----:B------:R-:W-:-:S08]  /*0e50*/  DFMA R16, R4, R16, UR6 ;  /* 0x0000000604107e2b */ /* 0x000fd00008000010 */
[----:B------:R-:W-:-:S08]  /*0e60*/  DFMA R16, R4, R16, 1 ;  /* 0x3ff000000410742b */ /* 0x000fd00000000010 */
[----:B------:R-:W-:-:S10]  /*0e70*/  DFMA R4, R4, R16, 1 ;  /* 0x3ff000000404742b */ /* 0x000fd40000000010 */
[----:B------:R-:W-:Y:S01]  /*0e80*/  LEA R7, R12, R5, 0x14 ;  /* 0x000000050c077211 */ /* 0x000fe200078ea0ff */
[----:B------:R-:W-:Y:S01]  /*0e90*/  IMAD.MOV.U32 R6, RZ, RZ, R4 ;  /* 0x000000ffff067224 */ /* 0x000fe200078e0004 */
[----:B------:R-:W-:Y:S06]  /*0ea0*/  @!P0 BRA `(.L_x_9) ;  /* 0x0000000000308947 */ /* 0x000fec0003800000 */
[----:B------:R-:W-:Y:S01]  /*0eb0*/  FSETP.GEU.AND P1, PT, |R11|, 4.2275390625, PT ;  /* 0x408748000b00780b */ /* 0x000fe20003f2e200 */
[C---:B------:R-:W-:Y:S02]  /*0ec0*/  DADD R16, R10.reuse, +INF ;  /* 0x7ff000000a107429 */ /* 0x040fe40000000000 */
[----:B------:R-:W-:-:S08]  /*0ed0*/  DSETP.GEU.AND P0, PT, R10, RZ, PT ;  /* 0x000000ff0a00722a */ /* 0x000fd00003f0e000 */
[----:B------:R-:W-:Y:S02]  /*0ee0*/  FSEL R7, R17, RZ, P0 ;  /* 0x000000ff11077208 */ /* 0x000fe40000000000 */
[----:B------:R-:W-:-:S04]  /*0ef0*/  @!P1 LEA.HI R6, R12, R12, RZ, 0x1 ;  /* 0x0000000c0c069211 */ /* 0x000fc800078f08ff */
[----:B------:R-:W-:Y:S02]  /*0f00*/  @!P1 SHF.R.S32.HI R11, RZ, 0x1, R6 ;  /* 0x00000001ff0b9819 */ /* 0x000fe40000011406 */
[----:B------:R-:W-:-:S03]  /*0f10*/  FSEL R6, R16, RZ, P0 ;  /* 0x000000ff10067208 */ /* 0x000fc60000000000 */
[----:B------:R-:W-:Y:S02]  /*0f20*/  @!P1 IMAD.IADD R10, R12, 0x1, -R11 ;  /* 0x000000010c0a9824 */ /* 0x000fe400078e0a0b */
[----:B------:R-:W-:-:S03]  /*0f30*/  @!P1 IMAD R5, R11, 0x100000, R5 ;  /* 0x001000000b059824 */ /* 0x000fc600078e0205 */
[----:B------:R-:W-:Y:S02]  /*0f40*/  @!P1 LEA R11, R10, 0x3ff00000, 0x14 ;  /* 0x3ff000000a0b9811 */ /* 0x000fe400078ea0ff */
[----:B------:R-:W-:-:S06]  /*0f50*/  @!P1 MOV R10, RZ ;  /* 0x000000ff000a9202 */ /* 0x000fcc0000000f00 */
[----:B------:R-:W-:-:S11]  /*0f60*/  @!P1 DMUL R6, R4, R10 ;  /* 0x0000000a04069228 */ /* 0x000fd60000000000 */
.L_x_9:
[----:B------:R-:W-:Y:S01]  /*0f70*/  DFMA R14, R14, R6, R6 ;  /* 0x000000060e0e722b */ /* 0x000fe20000000006 */
[----:B------:R-:W-:Y:S01]  /*0f80*/  IMAD.MOV.U32 R4, RZ, RZ, R0 ;  /* 0x000000ffff047224 */ /* 0x000fe200078e0000 */
[----:B------:R-:W-:Y:S01]  /*0f90*/  DSETP.NEU.AND P0, PT, |R6|, +INF , PT ;  /* 0x7ff000000600742a */ /* 0x000fe20003f0d200 */
[----:B------:R-:W-:-:S07]  /*0fa0*/  IMAD.MOV.U32 R5, RZ, RZ, 0x0 ;  /* 0x00000000ff057424 */ /* 0x000fce00078e00ff */
[----:B------:R-:W-:Y:S02]  /*0fb0*/  FSEL R6, R6, R14, !P0 ;  /* 0x0000000e06067208 */ /* 0x000fe40004000000 */
[----:B------:R-:W-:Y:S01]  /*0fc0*/  FSEL R7, R7, R15, !P0 ;  /* 0x0000000f07077208 */ /* 0x000fe20004000000 */
[----:B------:R-:W-:Y:S06]  /*0fd0*/  RET.REL.NODEC R4 `(sigmoid32) ;  /* 0xfffffff004087950 */ /* 0x000fec0003c3ffff */
.L_x_10:
[----:B------:R-:W-:-:S00]  /*0fe0*/  BRA `(.L_x_10) ;  /* 0xfffffffc00fc7947 */ /* 0x000fc0000383ffff */
[----:B------:R-:W-:-:S00]  /*0ff0*/  NOP ;  /* 0x0000000000007918 */ /* 0x000fc00000000000 */
        /* <DEDUP_REMOVED lines=8> */
.L_x_12:


//--------------------- .nv.shared.reserved.0     --------------------------
	.section	.nv.shared.reserved.0,"aw",@nobits
	.weak		__nv_reservedSMEM_offset_0_alias
	.size		__nv_reservedSMEM_offset_0_alias, 0, 64
	.other		__nv_reservedSMEM_offset_0_alias,@"STO_CUDA_RESERVED_SHARED STV_DEFAULT"
__nv_reservedSMEM_offset_0_alias:
	.zero		0
	.zero		64


//--------------------- .nv.constant0.sigmoid32   --------------------------
	.section	.nv.constant0.sigmoid32,"a",@progbits
	.sectionflags	@""
	.align	4
.nv.constant0.sigmoid32:
	.zero		908


//--------------------- SYMBOLS --------------------------

	.type		.nv.reservedSmem.offset0,@object
	.size		.nv.reservedSmem.offset0,0x4
